	.headerflags	@"EF_CUDA_TEXMODE_UNIFIED EF_CUDA_64BIT_ADDRESS EF_CUDA_ACCELERATORS EF_CUDA_SM90 EF_CUDA_VIRTUAL_SM(EF_CUDA_SM90)"
	.elftype	@"ET_EXEC"


//--------------------- .nv.info                  --------------------------
	.section	.nv.info,"",@"SHT_CUDA_INFO"
	.align	4


	//----- nvinfo : EIATTR_REGCOUNT
	.align		4
        /*0000*/ 	.byte	0x04, 0x2f
        /*0002*/ 	.short	(.L_3 - .L_2)
	.align		4
.L_2:
        /*0004*/ 	.word	index@(triton_poi_fused__native_batch_norm_legit_no_training_convolution_57)
        /*0008*/ 	.word	0x00000017


	//----- nvinfo : EIATTR_MIN_STACK_SIZE
	.align		4
.L_3:
        /*000c*/ 	.byte	0x04, 0x12
        /*000e*/ 	.short	(.L_5 - .L_4)
	.align		4
.L_4:
        /*0010*/ 	.word	index@(triton_poi_fused__native_batch_norm_legit_no_training_convolution_57)
        /*0014*/ 	.word	0x00000000


	//----- nvinfo : EIATTR_FRAME_SIZE
	.align		4
.L_5:
        /*0018*/ 	.byte	0x04, 0x11
        /*001a*/ 	.short	(.L_7 - .L_6)
	.align		4
.L_6:
        /*001c*/ 	.word	index@(triton_poi_fused__native_batch_norm_legit_no_training_convolution_57)
        /*0020*/ 	.word	0x00000000


	//----- nvinfo : EIATTR_MIN_STACK_SIZE
	.align		4
.L_7:
        /*0024*/ 	.byte	0x04, 0x12
        /*0026*/ 	.short	(.L_9 - .L_8)
	.align		4
.L_8:
        /*0028*/ 	.word	index@(triton_poi_fused__native_batch_norm_legit_no_training_convolution_57)
        /*002c*/ 	.word	0x00000000
.L_9:


//--------------------- .nv.info.triton_poi_fused__native_batch_norm_legit_no_training_convolution_57 --------------------------
	.section	.nv.info.triton_poi_fused__native_batch_norm_legit_no_training_convolution_57,"",@"SHT_CUDA_INFO"
	.sectionflags	@""
	.align	4


	//----- nvinfo : EIATTR_CUDA_API_VERSION
	.align		4
        /*0000*/ 	.byte	0x04, 0x37
        /*0002*/ 	.short	(.L_11 - .L_10)
.L_10:
        /*0004*/ 	.word	0x0000007c


	//----- nvinfo : EIATTR_KPARAM_INFO
	.align		4
.L_11:
        /*0008*/ 	.byte	0x04, 0x17
        /*000a*/ 	.short	(.L_13 - .L_12)
.L_12:
        /*000c*/ 	.word	0x00000000
        /*0010*/ 	.short	0x0007
        /*0012*/ 	.short	0x0038
        /*0014*/ 	.byte	0x00, 0xf0, 0x11, 0x00


	//----- nvinfo : EIATTR_KPARAM_INFO
	.align		4
.L_13:
        /*0018*/ 	.byte	0x04, 0x17
        /*001a*/ 	.short	(.L_15 - .L_14)
.L_14:
        /*001c*/ 	.word	0x00000000
        /*0020*/ 	.short	0x0006
        /*0022*/ 	.short	0x0030
        /*0024*/ 	.byte	0x00, 0xf4, 0x21, 0x00


	//----- nvinfo : EIATTR_KPARAM_INFO
	.align		4
.L_15:
        /*0028*/ 	.byte	0x04, 0x17
        /*002a*/ 	.short	(.L_17 - .L_16)
.L_16:
        /*002c*/ 	.word	0x00000000
        /*0030*/ 	.short	0x0005
        /*0032*/ 	.short	0x0028
        /*0034*/ 	.byte	0x00, 0xf4, 0x21, 0x00


	//----- nvinfo : EIATTR_KPARAM_INFO
	.align		4
.L_17:
        /*0038*/ 	.byte	0x04, 0x17
        /*003a*/ 	.short	(.L_19 - .L_18)
.L_18:
        /*003c*/ 	.word	0x00000000
        /*0040*/ 	.short	0x0004
        /*0042*/ 	.short	0x0020
        /*0044*/ 	.byte	0x00, 0xf4, 0x21, 0x00


	//----- nvinfo : EIATTR_KPARAM_INFO
	.align		4
.L_19:
        /*0048*/ 	.byte	0x04, 0x17
        /*004a*/ 	.short	(.L_21 - .L_20)
.L_20:
        /*004c*/ 	.word	0x00000000
        /*0050*/ 	.short	0x0003
        /*0052*/ 	.short	0x0018
        /*0054*/ 	.byte	0x00, 0xf4, 0x21, 0x00


	//----- nvinfo : EIATTR_KPARAM_INFO
	.align		4
.L_21:
        /*0058*/ 	.byte	0x04, 0x17
        /*005a*/ 	.short	(.L_23 - .L_22)
.L_22:
        /*005c*/ 	.word	0x00000000
        /*0060*/ 	.short	0x0002
        /*0062*/ 	.short	0x0010
        /*0064*/ 	.byte	0x00, 0xf4, 0x21, 0x00


	//----- nvinfo : EIATTR_KPARAM_INFO
	.align		4
.L_23:
        /*0068*/ 	.byte	0x04, 0x17
        /*006a*/ 	.short	(.L_25 - .L_24)
.L_24:
        /*006c*/ 	.word	0x00000000
        /*0070*/ 	.short	0x0001
        /*0072*/ 	.short	0x0008
        /*0074*/ 	.byte	0x00, 0xf4, 0x21, 0x00


	//----- nvinfo : EIATTR_KPARAM_INFO
	.align		4
.L_25:
        /*0078*/ 	.byte	0x04, 0x17
        /*007a*/ 	.short	(.L_27 - .L_26)
.L_26:
        /*007c*/ 	.word	0x00000000
        /*0080*/ 	.short	0x0000
        /*0082*/ 	.short	0x0000
        /*0084*/ 	.byte	0x00, 0xf4, 0x21, 0x00


	//----- nvinfo : EIATTR_SPARSE_MMA_MASK
	.align		4
.L_27:
        /*0088*/ 	.byte	0x03, 0x50
        /*008a*/ 	.short	0x0000


	//----- nvinfo : EIATTR_MAXREG_COUNT
	.align		4
        /*008c*/ 	.byte	0x03, 0x1b
        /*008e*/ 	.short	0x00ff


	//----- nvinfo : EIATTR_EXIT_INSTR_OFFSETS
	.align		4
        /*0090*/ 	.byte	0x04, 0x1c
        /*0092*/ 	.short	(.L_29 - .L_28)


	//   ....[0]....
.L_28:
        /*0094*/ 	.word	0x00000330


	//   ....[1]....
        /*0098*/ 	.word	0x00000350


	//----- nvinfo : EIATTR_REQNTID
	.align		4
.L_29:
        /*009c*/ 	.byte	0x04, 0x10
        /*009e*/ 	.short	(.L_31 - .L_30)
.L_30:
        /*00a0*/ 	.word	0x00000080
        /*00a4*/ 	.word	0x00000001
        /*00a8*/ 	.word	0x00000001


	//----- nvinfo : EIATTR_CBANK_PARAM_SIZE
	.align		4
.L_31:
        /*00ac*/ 	.byte	0x03, 0x19
        /*00ae*/ 	.short	0x003c


	//----- nvinfo : EIATTR_PARAM_CBANK
	.align		4
        /*00b0*/ 	.byte	0x04, 0x0a
        /*00b2*/ 	.short	(.L_33 - .L_32)
	.align		4
.L_32:
        /*00b4*/ 	.word	index@(.nv.constant0.triton_poi_fused__native_batch_norm_legit_no_training_convolution_57)
        /*00b8*/ 	.short	0x0210
        /*00ba*/ 	.short	0x003c


	//----- nvinfo : EIATTR_SW_WAR
	.align		4
.L_33:
        /*00bc*/ 	.byte	0x04, 0x36
        /*00be*/ 	.short	(.L_35 - .L_34)
.L_34:
        /*00c0*/ 	.word	0x00000008
.L_35:


//--------------------- .nv.callgraph             --------------------------
	.section	.nv.callgraph,"",@"SHT_CUDA_CALLGRAPH"
	.align	4
	.sectionentsize	8
	.align		4
        /*0000*/ 	.word	0x00000000
	.align		4
        /*0004*/ 	.word	0xffffffff
	.align		4
        /*0008*/ 	.word	0x00000000
	.align		4
        /*000c*/ 	.word	0xfffffffe
	.align		4
        /*0010*/ 	.word	0x00000000
	.align		4
        /*0014*/ 	.word	0xfffffffd
	.align		4
        /*0018*/ 	.word	0x00000000
	.align		4
        /*001c*/ 	.word	0xfffffffc


//--------------------- .nv.constant4             --------------------------
	.section	.nv.constant4,"a",@progbits
	.align	8
	.align		8
.nv.constant4:
        /*0000*/ 	.dword	_$_str
	.align		8
        /*0008*/ 	.dword	_$_str_$_2


//--------------------- .text.triton_poi_fused__native_batch_norm_legit_no_training_convolution_57 --------------------------
	.section	.text.triton_poi_fused__native_batch_norm_legit_no_training_convolution_57,"ax",@progbits
	.align	128
        .global         triton_poi_fused__native_batch_norm_legit_no_training_convolution_57
        .type           triton_poi_fused__native_batch_norm_legit_no_training_convolution_57,@function
        .size           triton_poi_fused__native_batch_norm_legit_no_training_convolution_57,(.L_x_1 - triton_poi_fused__native_batch_norm_legit_no_training_convolution_57)
        .other          triton_poi_fused__native_batch_norm_legit_no_training_convolution_57,@"STO_CUDA_ENTRY STV_DEFAULT"
triton_poi_fused__native_batch_norm_legit_no_training_convolution_57:
.text.triton_poi_fused__native_batch_norm_legit_no_training_convolution_57:
[----:B------:R-:W0:Y:S01]  /*0000*/  LDC R1, c[0x0][0x28] ;  /* 0x00000a00ff017b82 */ /* 0x000e220000000800 */
[----:B------:R-:W1:Y:S07]  /*0010*/  S2R R2, SR_TID.X ;  /* 0x0000000000027919 */ /* 0x000e6e0000002100 */
[----:B------:R-:W2:Y:S01]  /*0020*/  LDC.64 R12, c[0x0][0x228] ;  /* 0x00008a00ff0c7b82 */ /* 0x000ea20000000a00 */
[----:B------:R-:W-:Y:S01]  /*0030*/  ULDC.64 UR4, c[0x0][0x208] ;  /* 0x0000820000047ab9 */ /* 0x000fe20000000a00 */
[----:B------:R-:W3:Y:S06]  /*0040*/  S2R R3, SR_CTAID.X ;  /* 0x0000000000037919 */ /* 0x000eec0000002500 */
[----:B------:R-:W4:Y:S08]  /*0050*/  LDC.64 R10, c[0x0][0x218] ;  /* 0x00008600ff0a7b82 */ /* 0x000f300000000a00 */
[----:B------:R-:W5:Y:S08]  /*0060*/  LDC.64 R14, c[0x0][0x220] ;  /* 0x00008800ff0e7b82 */ /* 0x000f700000000a00 */
[----:B------:R-:W5:Y:S01]  /*0070*/  LDC.64 R16, c[0x0][0x230] ;  /* 0x00008c00ff107b82 */ /* 0x000f620000000a00 */
[----:B-1----:R-:W-:-:S07]  /*0080*/  LOP3.LUT R2, R2, 0x7f, RZ, 0xc0, !PT ;  /* 0x0000007f02027812 */ /* 0x002fce00078ec0ff */
[----:B------:R-:W1:Y:S01]  /*0090*/  LDC.64 R6, c[0x0][0x238] ;  /* 0x00008e00ff067b82 */ /* 0x000e620000000a00 */
[----:B---3--:R-:W-:Y:S01]  /*00a0*/  LEA R3, R3, R2, 0x7 ;  /* 0x0000000203037211 */ /* 0x008fe200078e38ff */
[----:B------:R-:W-:-:S03]  /*00b0*/  HFMA2.MMA R2, -RZ, RZ, 0, 0 ;  /* 0x00000000ff027435 */ /* 0x000fc600000001ff */
[----:B------:R-:W-:-:S07]  /*00c0*/  ISETP.GE.AND P2, PT, R3, 0x2210, PT ;  /* 0x000022100300780c */ /* 0x000fce0003f46270 */
[----:B------:R-:W-:-:S05]  /*00d0*/  IMAD.HI R0, R3, -0xf803c1f, R2 ;  /* 0xf07fc3e103007827 */ /* 0x000fca00078e0202 */
[----:B------:R-:W-:-:S04]  /*00e0*/  SHF.R.U32.HI R5, RZ, 0x1f, R0 ;  /* 0x0000001fff057819 */ /* 0x000fc80000011600 */
[----:B------:R-:W-:Y:S02]  /*00f0*/  LEA.HI.SX32 R5, R0, R5, 0x17 ;  /* 0x0000000500057211 */ /* 0x000fe400078fbaff */
[----:B------:R-:W-:-:S03]  /*0100*/  MOV R0, RZ ;  /* 0x000000ff00007202 */ /* 0x000fc60000000f00 */
[----:B------:R-:W-:Y:S02]  /*0110*/  IMAD R19, R5, -0x221, R3 ;  /* 0xfffffddf05137824 */ /* 0x000fe400078e0203 */
[----:B------:R-:W3:Y:S02]  /*0120*/  LDC.64 R4, c[0x0][0x210] ;  /* 0x00008400ff047b82 */ /* 0x000ee40000000a00 */
[----:B--2---:R-:W-:-:S05]  /*0130*/  IMAD.WIDE R12, R19, 0x4, R12 ;  /* 0x00000004130c7825 */ /* 0x004fca00078e020c */
[----:B------:R5:W2:Y:S01]  /*0140*/  @!P2 LDG.E.EL R0, desc[UR4][R12.64] ;  /* 0x000000040c00a981 */ /* 0x000aa2000c2e1900 */
[----:B------:R-:W-:Y:S01]  /*0150*/  CS2R R8, SRZ ;  /* 0x0000000000087805 */ /* 0x000fe2000001ff00 */
[----:B----4-:R-:W-:-:S05]  /*0160*/  IMAD.WIDE R10, R19, 0x4, R10 ;  /* 0x00000004130a7825 */ /* 0x010fca00078e020a */
[----:B------:R4:W2:Y:S01]  /*0170*/  @!P2 LDG.E.EL R2, desc[UR4][R10.64] ;  /* 0x000000040a02a981 */ /* 0x0008a2000c2e1900 */
[----:B-----5:R-:W-:-:S04]  /*0180*/  IMAD.WIDE R12, R19, 0x4, R14 ;  /* 0x00000004130c7825 */ /* 0x020fc800078e020e */
[----:B---3--:R-:W-:Y:S01]  /*0190*/  IMAD.WIDE R4, R3, 0x4, R4 ;  /* 0x0000000403047825 */ /* 0x008fe200078e0204 */
[----:B------:R-:W3:Y:S04]  /*01a0*/  @!P2 LDG.E.EL R8, desc[UR4][R12.64] ;  /* 0x000000040c08a981 */ /* 0x000ee8000c2e1900 */
[----:B------:R-:W5:Y:S01]  /*01b0*/  @!P2 LDG.E R9, desc[UR4][R4.64] ;  /* 0x000000040409a981 */ /* 0x000f62000c1e1900 */
[----:B0-----:R-:W-:-:S04]  /*01c0*/  IMAD.WIDE R14, R19, 0x4, R16 ;  /* 0x00000004130e7825 */ /* 0x001fc800078e0210 */
[----:B-1----:R-:W-:Y:S01]  /*01d0*/  IMAD.WIDE R16, R19, 0x4, R6 ;  /* 0x0000000413107825 */ /* 0x002fe200078e0206 */
[----:B------:R-:W-:Y:S01]  /*01e0*/  CS2R R18, SRZ ;  /* 0x0000000000127805 */ /* 0x000fe2000001ff00 */
[----:B----4-:R-:W-:Y:S01]  /*01f0*/  HFMA2.MMA R11, -RZ, RZ, 1.625, 0 ;  /* 0x3e800000ff0b7435 */ /* 0x010fe200000001ff */
[----:B------:R-:W0:Y:S04]  /*0200*/  LDC.64 R6, c[0x0][0x240] ;  /* 0x00009000ff067b82 */ /* 0x000e280000000a00 */
[----:B------:R-:W4:Y:S04]  /*0210*/  @!P2 LDG.E.EL R18, desc[UR4][R14.64] ;  /* 0x000000040e12a981 */ /* 0x000f28000c2e1900 */
[----:B------:R-:W4:Y:S01]  /*0220*/  @!P2 LDG.E.EL R19, desc[UR4][R16.64] ;  /* 0x000000041013a981 */ /* 0x000f22000c2e1900 */
[----:B0-----:R-:W-:-:S04]  /*0230*/  IMAD.WIDE R6, R3, 0x4, R6 ;  /* 0x0000000403067825 */ /* 0x001fc800078e0206 */
[----:B--2---:R-:W-:-:S04]  /*0240*/  FADD R0, R0, 9.9999997473787516356e-06 ;  /* 0x3727c5ac00007421 */ /* 0x004fc80000000000 */
[----:B------:R-:W0:Y:S02]  /*0250*/  MUFU.SQRT R20, R0 ;  /* 0x0000000000147308 */ /* 0x000e240000002000 */
[C---:B0-----:R-:W-:Y:S02]  /*0260*/  FSETP.GT.AND P0, PT, R20.reuse, 8.50705917302346158658e+37, PT ;  /* 0x7e8000001400780b */ /* 0x041fe40003f04000 */
[----:B------:R-:W-:-:S11]  /*0270*/  FSETP.GEU.AND P1, PT, R20, 1.175494350822287508e-38, PT ;  /* 0x008000001400780b */ /* 0x000fd60003f2e000 */
[----:B------:R-:W-:-:S04]  /*0280*/  @P0 FMUL R20, R20, 0.25 ;  /* 0x3e80000014140820 */ /* 0x000fc80000400000 */
[----:B------:R-:W-:-:S06]  /*0290*/  @!P1 FMUL R20, R20, 16777216 ;  /* 0x4b80000014149820 */ /* 0x000fcc0000400000 */
[----:B------:R-:W0:Y:S01]  /*02a0*/  MUFU.RCP R20, R20 ;  /* 0x0000001400147308 */ /* 0x000e220000001000 */
[----:B------:R-:W-:Y:S01]  /*02b0*/  FSEL R11, R11, 1, P0 ;  /* 0x3f8000000b0b7808 */ /* 0x000fe20000000000 */
[----:B-----5:R-:W-:-:S04]  /*02c0*/  FADD R9, R2, R9 ;  /* 0x0000000902097221 */ /* 0x020fc80000000000 */
[----:B------:R-:W-:Y:S01]  /*02d0*/  @!P1 FMUL R11, R11, 16777216 ;  /* 0x4b8000000b0b9820 */ /* 0x000fe20000400000 */
[----:B---3--:R-:W-:Y:S01]  /*02e0*/  FADD R8, R9, -R8 ;  /* 0x8000000809087221 */ /* 0x008fe20000000000 */
[----:B------:R1:W-:Y:S02]  /*02f0*/  @!P2 STG.E desc[UR4][R4.64], R9 ;  /* 0x000000090400a986 */ /* 0x0003e4000c101904 */
[----:B0-----:R-:W-:-:S04]  /*0300*/  FMUL R11, R20, R11 ;  /* 0x0000000b140b7220 */ /* 0x001fc80000400000 */
[----:B------:R-:W-:-:S04]  /*0310*/  FMUL R8, R8, R11 ;  /* 0x0000000b08087220 */ /* 0x000fc80000400000 */
[----:B----4-:R-:W-:Y:S01]  /*0320*/  FFMA R19, R8, R18, R19 ;  /* 0x0000001208137223 */ /* 0x010fe20000000013 */
[----:B-1----:R-:W-:Y:S06]  /*0330*/  @P2 EXIT ;  /* 0x000000000000294d */ /* 0x002fec0003800000 */
[----:B------:R-:W-:Y:S01]  /*0340*/  STG.E desc[UR4][R6.64], R19 ;  /* 0x0000001306007986 */ /* 0x000fe2000c101904 */
[----:B------:R-:W-:Y:S05]  /*0350*/  EXIT ;  /* 0x000000000000794d */ /* 0x000fea0003800000 */
.L_x_0:
[----:B------:R-:W-:-:S00]  /*0360*/  BRA `(.L_x_0) ;  /* 0xfffffffc00fc7947 */ /* 0x000fc0000383ffff */
[----:B------:R-:W-:-:S00]  /*0370*/  NOP ;  /* 0x0000000000007918 */ /* 0x000fc00000000000 */
        /* <DEDUP_REMOVED lines=8> */
.L_x_1:


//--------------------- .nv.global.init           --------------------------
	.section	.nv.global.init,"aw",@progbits
.nv.global.init:
	.type		_$_str,@object
	.size		_$_str,(_$_str_$_2 - _$_str)
_$_str:
        /*0000*/ 	.byte	0x5f, 0x5f, 0x43, 0x55, 0x44, 0x41, 0x5f, 0x46, 0x54, 0x5a, 0x00
	.type		_$_str_$_2,@object
	.size		_$_str_$_2,(.L_1 - _$_str_$_2)
_$_str_$_2:
        /*000b*/ 	.byte	0x5f, 0x5f, 0x43, 0x55, 0x44, 0x41, 0x5f, 0x50, 0x52, 0x45, 0x43, 0x5f, 0x53, 0x51, 0x52, 0x54
        /*001b*/ 	.byte	0x00
.L_1:


//--------------------- .nv.constant0.triton_poi_fused__native_batch_norm_legit_no_training_convolution_57 --------------------------
	.section	.nv.constant0.triton_poi_fused__native_batch_norm_legit_no_training_convolution_57,"a",@progbits
	.sectionflags	@""
	.align	4
.nv.constant0.triton_poi_fused__native_batch_norm_legit_no_training_convolution_57:
	.zero		588
